//
// Generated by NVIDIA NVVM Compiler
//
// Compiler Build ID: CL-36424714
// Cuda compilation tools, release 13.0, V13.0.88
// Based on NVVM 20.0.0
//

.version 9.0
.target sm_100
.address_size 64

	// .globl	_Z4showv
.extern .func  (.param .b32 func_retval0) vprintf
(
	.param .b64 vprintf_param_0,
	.param .b64 vprintf_param_1
)
;
.const .align 4 .b8 a[4096];
.const .align 4 .b8 b[4096];
.const .align 4 .b8 gpuevoprms[8];
.global .align 1 .b8 $str[4] = {37, 100, 10};

.visible .entry _Z4showv()
{
	.local .align 8 .b8 	__local_depot0[8];
	.reg .b64 	%SP;
	.reg .b64 	%SPL;
	.reg .b32 	%r<7>;
	.reg .b64 	%rd<5>;

	mov.u64 	%SPL, __local_depot0;
	cvta.local.u64 	%SP, %SPL;
	add.u64 	%rd1, %SP, 0;
	add.u64 	%rd2, %SPL, 0;
	ld.const.u32 	%r1, [gpuevoprms];
	st.local.u32 	[%rd2], %r1;
	mov.u64 	%rd3, $str;
	cvta.global.u64 	%rd4, %rd3;
	{ // callseq 0, 0
	.param .b64 param0;
	st.param.b64 	[param0], %rd4;
	.param .b64 param1;
	st.param.b64 	[param1], %rd1;
	.param .b32 retval0;
	call.uni (retval0), 
	vprintf, 
	(
	param0, 
	param1
	);
	ld.param.b32 	%r2, [retval0];
	} // callseq 0
	ld.const.u32 	%r4, [gpuevoprms+4];
	st.local.u32 	[%rd2], %r4;
	{ // callseq 1, 0
	.param .b64 param0;
	st.param.b64 	[param0], %rd4;
	.param .b64 param1;
	st.param.b64 	[param1], %rd1;
	.param .b32 retval0;
	call.uni (retval0), 
	vprintf, 
	(
	param0, 
	param1
	);
	ld.param.b32 	%r5, [retval0];
	} // callseq 1
	ret;

}


// ===== COMPILED SASS (sm_100) =====

	.target	sm_100

	.elftype	@"ET_EXEC"


//--------------------- .note.nv.tkinfo           --------------------------
	.section	.note.nv.tkinfo,"",@"SHT_NOTE"
	.sectionflags	@"SHF_NOTE_NV_TKINFO"
	.tkinfo
        /*0018*/ 	.word	0x00000002
        /*0030*/ 	.string	""
        /*0030*/ 	.string	"ptxas"
        /*0030*/ 	.string	"Cuda compilation tools, release 13.0, V13.0.88"
        /*0030*/ 	.string	"Build cuda_13.0.r13.0/compiler.36424714_0"
        /*0030*/ 	.string	"-arch sm_100 -m 64 "



//--------------------- .note.nv.cuinfo           --------------------------
	.section	.note.nv.cuinfo,"",@"SHT_NOTE"
	.sectionflags	@"SHF_NOTE_NV_CUINFO"
        /*0018*/ 	.short	0x0002
        /*001a*/ 	.short	0x0064
        /*001c*/ 	.short	0x0082
	.zero		2


//--------------------- .nv.info                  --------------------------
	.section	.nv.info,"",@"SHT_CUDA_INFO"
	.align	4


	//----- nvinfo : EIATTR_REGCOUNT
	.align		4
        /*0000*/ 	.byte	0x04, 0x2f
        /*0002*/ 	.short	(.L_5 - .L_4)
	.align		4
.L_4:
        /*0004*/ 	.word	index@(_Z4showv)
        /*0008*/ 	.word	0x00000018


	//----- nvinfo : EIATTR_FRAME_SIZE
	.align		4
.L_5:
        /*000c*/ 	.byte	0x04, 0x11
        /*000e*/ 	.short	(.L_7 - .L_6)
	.align		4
.L_6:
        /*0010*/ 	.word	index@(_Z4showv)
        /*0014*/ 	.word	0x00000008


	//----- nvinfo : EIATTR_MIN_STACK_SIZE
	.align		4
.L_7:
        /*0018*/ 	.byte	0x04, 0x12
        /*001a*/ 	.short	(.L_9 - .L_8)
	.align		4
.L_8:
        /*001c*/ 	.word	index@(_Z4showv)
        /*0020*/ 	.word	0x00000008
.L_9:


//--------------------- .nv.compat                --------------------------
	.section	.nv.compat,"",@"SHT_CUDA_COMPAT_INFO"
	.align	4
        /*0000*/ 	.byte	0x02, 0x09, 0x00, 0x00, 0x02, 0x02, 0x01, 0x00, 0x02, 0x05, 0x05, 0x00, 0x03, 0x07, 0x01, 0x01
        /*0010*/ 	.byte	0x02, 0x03, 0x00, 0x00, 0x02, 0x06, 0x01, 0x00, 0x04, 0x0b, 0x08, 0x00, 0x09, 0x00, 0x00, 0x00
        /*0020*/ 	.byte	0x00, 0x00, 0x00, 0x00


//--------------------- .nv.info._Z4showv         --------------------------
	.section	.nv.info._Z4showv,"",@"SHT_CUDA_INFO"
	.sectionflags	@""
	.align	4


	//----- nvinfo : EIATTR_CUDA_API_VERSION
	.align		4
        /*0000*/ 	.byte	0x04, 0x37
        /*0002*/ 	.short	(.L_11 - .L_10)
.L_10:
        /*0004*/ 	.word	0x00000082


	//----- nvinfo : EIATTR_SPARSE_MMA_MASK
	.align		4
.L_11:
        /*0008*/ 	.byte	0x03, 0x50
        /*000a*/ 	.short	0x0000


	//----- nvinfo : EIATTR_MAXREG_COUNT
	.align		4
        /*000c*/ 	.byte	0x03, 0x1b
        /*000e*/ 	.short	0x00ff


	//----- nvinfo : EIATTR_EXTERNS
	.align		4
        /*0010*/ 	.byte	0x04, 0x0f
        /*0012*/ 	.short	(.L_13 - .L_12)


	//   ....[0]....
	.align		4
.L_12:
        /*0014*/ 	.word	index@(vprintf)


	//----- nvinfo : EIATTR_MERCURY_ISA_VERSION
	.align		4
.L_13:
        /*0018*/ 	.byte	0x03, 0x5f
        /*001a*/ 	.short	0x0101


	//----- nvinfo : EIATTR_VRC_CTA_INIT_COUNT
	.align		4
        /*001c*/ 	.byte	0x02, 0x4a
	.zero		1
	.zero		1


	//----- nvinfo : EIATTR_SYSCALL_OFFSETS
	.align		4
        /*0020*/ 	.byte	0x04, 0x46
        /*0022*/ 	.short	(.L_15 - .L_14)


	//   ....[0]....
.L_14:
        /*0024*/ 	.word	0x00000100


	//   ....[1]....
        /*0028*/ 	.word	0x000001a0


	//----- nvinfo : EIATTR_EXIT_INSTR_OFFSETS
	.align		4
.L_15:
        /*002c*/ 	.byte	0x04, 0x1c
        /*002e*/ 	.short	(.L_17 - .L_16)


	//   ....[0]....
.L_16:
        /*0030*/ 	.word	0x000001b0


	//----- nvinfo : EIATTR_SW_WAR
	.align		4
.L_17:
        /*0034*/ 	.byte	0x04, 0x36
        /*0036*/ 	.short	(.L_19 - .L_18)
.L_18:
        /*0038*/ 	.word	0x00000008
.L_19:


//--------------------- .nv.callgraph             --------------------------
	.section	.nv.callgraph,"",@"SHT_CUDA_CALLGRAPH"
	.align	4
	.sectionentsize	8
	.align		4
        /*0000*/ 	.word	0x00000000
	.align		4
        /*0004*/ 	.word	0xffffffff
	.align		4
        /*0008*/ 	.word	index@(_Z4showv)
	.align		4
        /*000c*/ 	.word	index@(vprintf)
	.align		4
        /*0010*/ 	.word	0x00000000
	.align		4
        /*0014*/ 	.word	0xfffffffe
	.align		4
        /*0018*/ 	.word	0x00000000
	.align		4
        /*001c*/ 	.word	0xfffffffd
	.align		4
        /*0020*/ 	.word	0x00000000
	.align		4
        /*0024*/ 	.word	0xfffffffc


//--------------------- .nv.constant4             --------------------------
	.section	.nv.constant4,"a",@progbits
	.align	8
	.align		8
.nv.constant4:
        /*0000*/ 	.dword	vprintf
	.align		8
        /*0008*/ 	.dword	$str


//--------------------- .nv.constant3             --------------------------
	.section	.nv.constant3,"a",@progbits
	.align	4
.nv.constant3:
	.type		a,@object
	.size		a,(b - a)
a:
	.zero		4096
	.type		b,@object
	.size		b,(gpuevoprms - b)
b:
	.zero		4096
	.type		gpuevoprms,@object
	.size		gpuevoprms,(.L_2 - gpuevoprms)
gpuevoprms:
	.zero		8
.L_2:


//--------------------- .text._Z4showv            --------------------------
	.section	.text._Z4showv,"ax",@progbits
	.align	128
        .global         _Z4showv
        .type           _Z4showv,@function
        .size           _Z4showv,(.L_x_3 - _Z4showv)
        .other          _Z4showv,@"STO_CUDA_ENTRY STV_DEFAULT"
_Z4showv:
.text._Z4showv:
[----:B------:R-:W0:Y:S08]  /*0000*/  LDC R1, c[0x0][0x37c] ;  /* 0x0000df00ff017b82 */ /* 0x000e300000000800 */
[----:B------:R-:W1:Y:S01]  /*0010*/  LDC R0, c[0x3][0x2000] ;  /* 0x00c80000ff007b82 */ /* 0x000e620000000800 */
[----:B------:R-:W2:Y:S01]  /*0020*/  LDCU UR4, c[0x0][0x2f8] ;  /* 0x00005f00ff0477ac */ /* 0x000ea20008000800 */
[----:B0-----:R-:W-:Y:S01]  /*0030*/  VIADD R1, R1, 0xfffffff8 ;  /* 0xfffffff801017836 */ /* 0x001fe20000000000 */
[----:B------:R-:W-:Y:S01]  /*0040*/  MOV R2, 0x0 ;  /* 0x0000000000027802 */ /* 0x000fe20000000f00 */
[----:B------:R-:W0:Y:S04]  /*0050*/  LDCU UR5, c[0x0][0x2fc] ;  /* 0x00005f80ff0577ac */ /* 0x000e280008000800 */
[----:B------:R3:W4:Y:S01]  /*0060*/  LDC.64 R8, c[0x4][R2] ;  /* 0x0100000002087b82 */ /* 0x0007220000000a00 */
[----:B------:R-:W5:Y:S01]  /*0070*/  LDCU.64 UR6, c[0x4][0x8] ;  /* 0x01000100ff0677ac */ /* 0x000f620008000a00 */
[----:B--2---:R-:W-:Y:S01]  /*0080*/  IADD3 R16, P0, PT, R1, UR4, RZ ;  /* 0x0000000401107c10 */ /* 0x004fe2000ff1e0ff */
[----:B-1----:R3:W-:Y:S04]  /*0090*/  STL [R1], R0 ;  /* 0x0000000001007387 */ /* 0x0027e80000100800 */
[----:B0-----:R-:W-:Y:S01]  /*00a0*/  IMAD.X R17, RZ, RZ, UR5, P0 ;  /* 0x00000005ff117e24 */ /* 0x001fe200080e06ff */
[----:B-----5:R-:W-:Y:S01]  /*00b0*/  MOV R4, UR6 ;  /* 0x0000000600047c02 */ /* 0x020fe20008000f00 */
[----:B------:R-:W-:-:S02]  /*00c0*/  IMAD.U32 R5, RZ, RZ, UR7 ;  /* 0x00000007ff057e24 */ /* 0x000fc4000f8e00ff */
[----:B------:R-:W-:Y:S01]  /*00d0*/  IMAD.MOV.U32 R6, RZ, RZ, R16 ;  /* 0x000000ffff067224 */ /* 0x000fe200078e0010 */
[----:B---3--:R-:W-:-:S07]  /*00e0*/  MOV R7, R17 ;  /* 0x0000001100077202 */ /* 0x008fce0000000f00 */
[----:B------:R-:W-:-:S07]  /*00f0*/  LEPC R20, `(.L_x_0) ;  /* 0x000000001014794e */ /* 0x000fce0000000000 */
[----:B----4-:R-:W-:Y:S05]  /*0100*/  CALL.ABS.NOINC R8 ;  /* 0x0000000008007343 */ /* 0x010fea0003c00000 */
.L_x_0:
[----:B------:R-:W0:Y:S01]  /*0110*/  LDC R0, c[0x3][0x2004] ;  /* 0x00c80100ff007b82 */ /* 0x000e220000000800 */
[----:B------:R-:W1:Y:S01]  /*0120*/  LDCU.64 UR4, c[0x4][0x8] ;  /* 0x01000100ff0477ac */ /* 0x000e620008000a00 */
[----:B------:R-:W-:Y:S01]  /*0130*/  IMAD.MOV.U32 R6, RZ, RZ, R16 ;  /* 0x000000ffff067224 */ /* 0x000fe200078e0010 */
[----:B------:R-:W-:-:S05]  /*0140*/  MOV R7, R17 ;  /* 0x0000001100077202 */ /* 0x000fca0000000f00 */
[----:B------:R-:W2:Y:S01]  /*0150*/  LDC.64 R2, c[0x4][R2] ;  /* 0x0100000002027b82 */ /* 0x000ea20000000a00 */
[----:B-1----:R-:W-:Y:S01]  /*0160*/  IMAD.U32 R4, RZ, RZ, UR4 ;  /* 0x00000004ff047e24 */ /* 0x002fe2000f8e00ff */
[----:B------:R-:W-:Y:S01]  /*0170*/  MOV R5, UR5 ;  /* 0x0000000500057c02 */ /* 0x000fe20008000f00 */
[----:B0-----:R0:W-:Y:S06]  /*0180*/  STL [R1], R0 ;  /* 0x0000000001007387 */ /* 0x0011ec0000100800 */
[----:B------:R-:W-:-:S07]  /*0190*/  LEPC R20, `(.L_x_1) ;  /* 0x000000001014794e */ /* 0x000fce0000000000 */
[----:B0-2---:R-:W-:Y:S05]  /*01a0*/  CALL.ABS.NOINC R2 ;  /* 0x0000000002007343 */ /* 0x005fea0003c00000 */
.L_x_1:
[----:B------:R-:W-:Y:S05]  /*01b0*/  EXIT ;  /* 0x000000000000794d */ /* 0x000fea0003800000 */
.L_x_2:
[----:B------:R-:W-:-:S00]  /*01c0*/  BRA `(.L_x_2) ;  /* 0xfffffffc00fc7947 */ /* 0x000fc0000383ffff */
[----:B------:R-:W-:-:S00]  /*01d0*/  NOP ;  /* 0x0000000000007918 */ /* 0x000fc00000000000 */
        /* <DEDUP_REMOVED lines=10> */
.L_x_3:


//--------------------- .nv.global.init           --------------------------
	.section	.nv.global.init,"aw",@progbits
.nv.global.init:
	.type		$str,@object
	.size		$str,(.L_3 - $str)
$str:
        /*0000*/ 	.byte	0x25, 0x64, 0x0a, 0x00
.L_3:


//--------------------- .nv.shared.reserved.0     --------------------------
	.section	.nv.shared.reserved.0,"aw",@nobits
	.weak		__nv_reservedSMEM_offset_0_alias
	.size		__nv_reservedSMEM_offset_0_alias, 0, 64
	.other		__nv_reservedSMEM_offset_0_alias,@"STO_CUDA_RESERVED_SHARED STV_DEFAULT"
__nv_reservedSMEM_offset_0_alias:
	.zero		0
	.zero		64


//--------------------- .nv.constant0._Z4showv    --------------------------
	.section	.nv.constant0._Z4showv,"a",@progbits
	.sectionflags	@""
	.align	4
.nv.constant0._Z4showv:
	.zero		896


//--------------------- SYMBOLS --------------------------

	.type		.nv.reservedSmem.offset0,@object
	.size		.nv.reservedSmem.offset0,0x4
	.type		vprintf,@function
